	.headerflags	@"EF_CUDA_TEXMODE_UNIFIED EF_CUDA_64BIT_ADDRESS EF_CUDA_ACCELERATORS EF_CUDA_SM90 EF_CUDA_VIRTUAL_SM(EF_CUDA_SM90)"
	.elftype	@"ET_EXEC"


//--------------------- .nv.info                  --------------------------
	.section	.nv.info,"",@"SHT_CUDA_INFO"
	.align	4


	//----- nvinfo : EIATTR_REGCOUNT
	.align		4
        /*0000*/ 	.byte	0x04, 0x2f
        /*0002*/ 	.short	(.L_1 - .L_0)
	.align		4
.L_0:
        /*0004*/ 	.word	index@(triton_poi_fused_convolution_48)
        /*0008*/ 	.word	0x0000000a


	//----- nvinfo : EIATTR_MIN_STACK_SIZE
	.align		4
.L_1:
        /*000c*/ 	.byte	0x04, 0x12
        /*000e*/ 	.short	(.L_3 - .L_2)
	.align		4
.L_2:
        /*0010*/ 	.word	index@(triton_poi_fused_convolution_48)
        /*0014*/ 	.word	0x00000000


	//----- nvinfo : EIATTR_FRAME_SIZE
	.align		4
.L_3:
        /*0018*/ 	.byte	0x04, 0x11
        /*001a*/ 	.short	(.L_5 - .L_4)
	.align		4
.L_4:
        /*001c*/ 	.word	index@(triton_poi_fused_convolution_48)
        /*0020*/ 	.word	0x00000000


	//----- nvinfo : EIATTR_MIN_STACK_SIZE
	.align		4
.L_5:
        /*0024*/ 	.byte	0x04, 0x12
        /*0026*/ 	.short	(.L_7 - .L_6)
	.align		4
.L_6:
        /*0028*/ 	.word	index@(triton_poi_fused_convolution_48)
        /*002c*/ 	.word	0x00000000
.L_7:


//--------------------- .nv.info.triton_poi_fused_convolution_48 --------------------------
	.section	.nv.info.triton_poi_fused_convolution_48,"",@"SHT_CUDA_INFO"
	.sectionflags	@""
	.align	4


	//----- nvinfo : EIATTR_CUDA_API_VERSION
	.align		4
        /*0000*/ 	.byte	0x04, 0x37
        /*0002*/ 	.short	(.L_9 - .L_8)
.L_8:
        /*0004*/ 	.word	0x0000007c


	//----- nvinfo : EIATTR_KPARAM_INFO
	.align		4
.L_9:
        /*0008*/ 	.byte	0x04, 0x17
        /*000a*/ 	.short	(.L_11 - .L_10)
.L_10:
        /*000c*/ 	.word	0x00000000
        /*0010*/ 	.short	0x0002
        /*0012*/ 	.short	0x0010
        /*0014*/ 	.byte	0x00, 0xf0, 0x11, 0x00


	//----- nvinfo : EIATTR_KPARAM_INFO
	.align		4
.L_11:
        /*0018*/ 	.byte	0x04, 0x17
        /*001a*/ 	.short	(.L_13 - .L_12)
.L_12:
        /*001c*/ 	.word	0x00000000
        /*0020*/ 	.short	0x0001
        /*0022*/ 	.short	0x0008
        /*0024*/ 	.byte	0x00, 0xf4, 0x21, 0x00


	//----- nvinfo : EIATTR_KPARAM_INFO
	.align		4
.L_13:
        /*0028*/ 	.byte	0x04, 0x17
        /*002a*/ 	.short	(.L_15 - .L_14)
.L_14:
        /*002c*/ 	.word	0x00000000
        /*0030*/ 	.short	0x0000
        /*0032*/ 	.short	0x0000
        /*0034*/ 	.byte	0x00, 0xf4, 0x21, 0x00


	//----- nvinfo : EIATTR_SPARSE_MMA_MASK
	.align		4
.L_15:
        /*0038*/ 	.byte	0x03, 0x50
        /*003a*/ 	.short	0x0000


	//----- nvinfo : EIATTR_MAXREG_COUNT
	.align		4
        /*003c*/ 	.byte	0x03, 0x1b
        /*003e*/ 	.short	0x00ff


	//----- nvinfo : EIATTR_EXIT_INSTR_OFFSETS
	.align		4
        /*0040*/ 	.byte	0x04, 0x1c
        /*0042*/ 	.short	(.L_17 - .L_16)


	//   ....[0]....
.L_16:
        /*0044*/ 	.word	0x000000e0


	//   ....[1]....
        /*0048*/ 	.word	0x00000100


	//----- nvinfo : EIATTR_REQNTID
	.align		4
.L_17:
        /*004c*/ 	.byte	0x04, 0x10
        /*004e*/ 	.short	(.L_19 - .L_18)
.L_18:
        /*0050*/ 	.word	0x00000080
        /*0054*/ 	.word	0x00000001
        /*0058*/ 	.word	0x00000001


	//----- nvinfo : EIATTR_CBANK_PARAM_SIZE
	.align		4
.L_19:
        /*005c*/ 	.byte	0x03, 0x19
        /*005e*/ 	.short	0x0014


	//----- nvinfo : EIATTR_PARAM_CBANK
	.align		4
        /*0060*/ 	.byte	0x04, 0x0a
        /*0062*/ 	.short	(.L_21 - .L_20)
	.align		4
.L_20:
        /*0064*/ 	.word	index@(.nv.constant0.triton_poi_fused_convolution_48)
        /*0068*/ 	.short	0x0210
        /*006a*/ 	.short	0x0014


	//----- nvinfo : EIATTR_SW_WAR
	.align		4
.L_21:
        /*006c*/ 	.byte	0x04, 0x36
        /*006e*/ 	.short	(.L_23 - .L_22)
.L_22:
        /*0070*/ 	.word	0x00000008
.L_23:


//--------------------- .nv.callgraph             --------------------------
	.section	.nv.callgraph,"",@"SHT_CUDA_CALLGRAPH"
	.align	4
	.sectionentsize	8
	.align		4
        /*0000*/ 	.word	0x00000000
	.align		4
        /*0004*/ 	.word	0xffffffff
	.align		4
        /*0008*/ 	.word	0x00000000
	.align		4
        /*000c*/ 	.word	0xfffffffe
	.align		4
        /*0010*/ 	.word	0x00000000
	.align		4
        /*0014*/ 	.word	0xfffffffd
	.align		4
        /*0018*/ 	.word	0x00000000
	.align		4
        /*001c*/ 	.word	0xfffffffc


//--------------------- .text.triton_poi_fused_convolution_48 --------------------------
	.section	.text.triton_poi_fused_convolution_48,"ax",@progbits
	.align	128
        .global         triton_poi_fused_convolution_48
        .type           triton_poi_fused_convolution_48,@function
        .size           triton_poi_fused_convolution_48,(.L_x_1 - triton_poi_fused_convolution_48)
        .other          triton_poi_fused_convolution_48,@"STO_CUDA_ENTRY STV_DEFAULT"
triton_poi_fused_convolution_48:
.text.triton_poi_fused_convolution_48:
[----:B------:R-:W0:Y:S02]  /*0000*/  LDC R1, c[0x0][0x28] ;  /* 0x00000a00ff017b82 */ /* 0x000e240000000800 */
[----:B------:R-:W1:Y:S01]  /*0010*/  S2R R0, SR_TID.X ;  /* 0x0000000000007919 */ /* 0x000e620000002100 */
[----:B------:R-:W2:Y:S01]  /*0020*/  LDC.64 R2, c[0x0][0x210] ;  /* 0x00008400ff027b82 */ /* 0x000ea20000000a00 */
[----:B------:R-:W-:Y:S01]  /*0030*/  ULDC.64 UR4, c[0x0][0x208] ;  /* 0x0000820000047ab9 */ /* 0x000fe20000000a00 */
[----:B------:R-:W3:Y:S06]  /*0040*/  S2R R7, SR_CTAID.X ;  /* 0x0000000000077919 */ /* 0x000eec0000002500 */
[----:B------:R-:W4:Y:S01]  /*0050*/  LDC.64 R4, c[0x0][0x218] ;  /* 0x00008600ff047b82 */ /* 0x000f220000000a00 */
[----:B-1----:R-:W-:Y:S01]  /*0060*/  LOP3.LUT R0, R0, 0x7f, RZ, 0xc0, !PT ;  /* 0x0000007f00007812 */ /* 0x002fe200078ec0ff */
[----:B----4-:R-:W4:Y:S03]  /*0070*/  LDG.E R5, desc[UR4][R4.64] ;  /* 0x0000000404057981 */ /* 0x010f26000c1e1900 */
[----:B---3--:R-:W-:Y:S01]  /*0080*/  LEA R7, R7, R0, 0x7 ;  /* 0x0000000007077211 */ /* 0x008fe200078e38ff */
[----:B------:R-:W-:-:S03]  /*0090*/  HFMA2.MMA R0, -RZ, RZ, 0, 0 ;  /* 0x00000000ff007435 */ /* 0x000fc600000001ff */
[C---:B------:R-:W-:Y:S01]  /*00a0*/  ISETP.GE.AND P0, PT, R7.reuse, 0x44, PT ;  /* 0x000000440700780c */ /* 0x040fe20003f06270 */
[----:B--2---:R-:W-:-:S12]  /*00b0*/  IMAD.WIDE R2, R7, 0x4, R2 ;  /* 0x0000000407027825 */ /* 0x004fd800078e0202 */
[----:B------:R-:W4:Y:S02]  /*00c0*/  @!P0 LDG.E R0, desc[UR4][R2.64] ;  /* 0x0000000402008981 */ /* 0x000f24000c1e1900 */
[----:B----4-:R-:W-:Y:S01]  /*00d0*/  FADD R7, R5, R0 ;  /* 0x0000000005077221 */ /* 0x010fe20000000000 */
[----:B------:R-:W-:Y:S06]  /*00e0*/  @P0 EXIT ;  /* 0x000000000000094d */ /* 0x000fec0003800000 */
[----:B------:R-:W-:Y:S01]  /*00f0*/  STG.E desc[UR4][R2.64], R7 ;  /* 0x0000000702007986 */ /* 0x000fe2000c101904 */
[----:B------:R-:W-:Y:S05]  /*0100*/  EXIT ;  /* 0x000000000000794d */ /* 0x000fea0003800000 */
.L_x_0:
[----:B------:R-:W-:-:S00]  /*0110*/  BRA `(.L_x_0) ;  /* 0xfffffffc00fc7947 */ /* 0x000fc0000383ffff */
[----:B------:R-:W-:-:S00]  /*0120*/  NOP ;  /* 0x0000000000007918 */ /* 0x000fc00000000000 */
        /* <DEDUP_REMOVED lines=13> */
.L_x_1:


//--------------------- .nv.constant0.triton_poi_fused_convolution_48 --------------------------
	.section	.nv.constant0.triton_poi_fused_convolution_48,"a",@progbits
	.sectionflags	@""
	.align	4
.nv.constant0.triton_poi_fused_convolution_48:
	.zero		548
